//
// Generated by NVIDIA NVVM Compiler
//
// Compiler Build ID: CL-36424714
// Cuda compilation tools, release 13.0, V13.0.88
// Based on NVVM 20.0.0
//

.version 9.0
.target sm_100
.address_size 64

	// .globl	_Z13computeKernelffiiffffPf
.global .align 4 .b8 __cudart_i2opi_f[24] = {65, 144, 67, 60, 153, 149, 98, 219, 192, 221, 52, 245, 209, 87, 39, 252, 41, 21, 68, 78, 110, 131, 249, 162};

.visible .entry _Z13computeKernelffiiffffPf(
	.param .f32 _Z13computeKernelffiiffffPf_param_0,
	.param .f32 _Z13computeKernelffiiffffPf_param_1,
	.param .u32 _Z13computeKernelffiiffffPf_param_2,
	.param .u32 _Z13computeKernelffiiffffPf_param_3,
	.param .f32 _Z13computeKernelffiiffffPf_param_4,
	.param .f32 _Z13computeKernelffiiffffPf_param_5,
	.param .f32 _Z13computeKernelffiiffffPf_param_6,
	.param .f32 _Z13computeKernelffiiffffPf_param_7,
	.param .u64 .ptr .align 1 _Z13computeKernelffiiffffPf_param_8
)
{
	.local .align 4 .b8 	__local_depot0[28];
	.reg .b64 	%SP;
	.reg .b64 	%SPL;
	.reg .pred 	%p<12>;
	.reg .b32 	%r<53>;
	.reg .b32 	%f<53>;
	.reg .b64 	%rd<25>;
	.reg .b64 	%fd<3>;

	mov.u64 	%SPL, __local_depot0;
	ld.param.f32 	%f11, [_Z13computeKernelffiiffffPf_param_0];
	ld.param.f32 	%f12, [_Z13computeKernelffiiffffPf_param_1];
	ld.param.u32 	%r19, [_Z13computeKernelffiiffffPf_param_2];
	ld.param.u32 	%r18, [_Z13computeKernelffiiffffPf_param_3];
	ld.param.f32 	%f13, [_Z13computeKernelffiiffffPf_param_5];
	ld.param.f32 	%f14, [_Z13computeKernelffiiffffPf_param_6];
	ld.param.f32 	%f15, [_Z13computeKernelffiiffffPf_param_7];
	ld.param.u64 	%rd9, [_Z13computeKernelffiiffffPf_param_8];
	add.u64 	%rd1, %SPL, 0;
	mov.u32 	%r20, %ctaid.x;
	mov.u32 	%r21, %ntid.x;
	mov.u32 	%r22, %tid.x;
	mad.lo.s32 	%r1, %r20, %r21, %r22;
	setp.ge.s32 	%p1, %r1, %r19;
	@%p1 bra 	$L__BB0_13;
	cvt.rn.f32.s32 	%f17, %r1;
	fma.rn.f32 	%f1, %f12, %f17, %f11;
	setp.lt.s32 	%p2, %r18, 1;
	mov.f32 	%f52, 0f00000000;
	@%p2 bra 	$L__BB0_12;
	mov.f32 	%f52, 0f00000000;
	mov.b32 	%r48, 1;
	mov.u64 	%rd11, __cudart_i2opi_f;
$L__BB0_3:
	mov.u32 	%r2, %r48;
	shl.b32 	%r24, %r2, 1;
	add.s32 	%r25, %r24, -1;
	cvt.rn.f32.s32 	%f19, %r25;
	mul.f32 	%f20, %f13, %f19;
	mul.f32 	%f3, %f1, %f20;
	mul.f32 	%f21, %f3, 0f3F22F983;
	cvt.rni.s32.f32 	%r52, %f21;
	cvt.rn.f32.s32 	%f22, %r52;
	fma.rn.f32 	%f23, %f22, 0fBFC90FDA, %f3;
	fma.rn.f32 	%f24, %f22, 0fB3A22168, %f23;
	fma.rn.f32 	%f51, %f22, 0fA7C234C5, %f24;
	abs.f32 	%f5, %f3;
	setp.ltu.f32 	%p3, %f5, 0f47CE4780;
	@%p3 bra 	$L__BB0_11;
	setp.neu.f32 	%p4, %f5, 0f7F800000;
	@%p4 bra 	$L__BB0_6;
	mov.f32 	%f27, 0f00000000;
	mul.rn.f32 	%f51, %f3, %f27;
	mov.b32 	%r52, 0;
	bra.uni 	$L__BB0_11;
$L__BB0_6:
	mov.b32 	%r4, %f3;
	shl.b32 	%r27, %r4, 8;
	or.b32  	%r5, %r27, -2147483648;
	mov.b64 	%rd24, 0;
	mov.b32 	%r49, 0;
	mov.u64 	%rd22, %rd11;
	mov.u64 	%rd23, %rd1;
$L__BB0_7:
	.pragma "nounroll";
	ld.global.nc.u32 	%r28, [%rd22];
	mad.wide.u32 	%rd13, %r28, %r5, %rd24;
	shr.u64 	%rd24, %rd13, 32;
	st.local.u32 	[%rd23], %rd13;
	add.s32 	%r49, %r49, 1;
	add.s64 	%rd23, %rd23, 4;
	add.s64 	%rd22, %rd22, 4;
	setp.ne.s32 	%p5, %r49, 6;
	@%p5 bra 	$L__BB0_7;
	shr.u32 	%r29, %r4, 23;
	st.local.u32 	[%rd1+24], %rd24;
	and.b32  	%r8, %r29, 31;
	and.b32  	%r30, %r29, 224;
	add.s32 	%r31, %r30, -128;
	shr.u32 	%r32, %r31, 5;
	mul.wide.u32 	%rd14, %r32, 4;
	sub.s64 	%rd8, %rd1, %rd14;
	ld.local.u32 	%r50, [%rd8+24];
	ld.local.u32 	%r51, [%rd8+20];
	setp.eq.s32 	%p6, %r8, 0;
	@%p6 bra 	$L__BB0_10;
	shf.l.wrap.b32 	%r50, %r51, %r50, %r8;
	ld.local.u32 	%r33, [%rd8+16];
	shf.l.wrap.b32 	%r51, %r33, %r51, %r8;
$L__BB0_10:
	shr.u32 	%r34, %r50, 30;
	shf.l.wrap.b32 	%r35, %r51, %r50, 2;
	shl.b32 	%r36, %r51, 2;
	shr.u32 	%r37, %r35, 31;
	add.s32 	%r38, %r37, %r34;
	neg.s32 	%r39, %r38;
	setp.lt.s32 	%p7, %r4, 0;
	selp.b32 	%r52, %r39, %r38, %p7;
	xor.b32  	%r40, %r35, %r4;
	shr.s32 	%r41, %r35, 31;
	xor.b32  	%r42, %r41, %r35;
	xor.b32  	%r43, %r41, %r36;
	cvt.u64.u32 	%rd15, %r42;
	shl.b64 	%rd16, %rd15, 32;
	cvt.u64.u32 	%rd17, %r43;
	or.b64  	%rd18, %rd16, %rd17;
	cvt.rn.f64.s64 	%fd1, %rd18;
	mul.f64 	%fd2, %fd1, 0d3BF921FB54442D19;
	cvt.rn.f32.f64 	%f25, %fd2;
	neg.f32 	%f26, %f25;
	setp.lt.s32 	%p8, %r40, 0;
	selp.f32 	%f51, %f26, %f25, %p8;
$L__BB0_11:
	cvt.rn.f32.u32 	%f28, %r2;
	mul.f32 	%f29, %f28, 0f40800000;
	add.s32 	%r45, %r52, 1;
	mul.rn.f32 	%f30, %f51, %f51;
	and.b32  	%r46, %r52, 1;
	setp.eq.b32 	%p9, %r46, 1;
	selp.f32 	%f31, %f51, 0f3F800000, %p9;
	fma.rn.f32 	%f32, %f30, %f31, 0f00000000;
	fma.rn.f32 	%f33, %f30, 0f37CBAC00, 0fBAB607ED;
	selp.f32 	%f34, 0fB94D4153, %f33, %p9;
	selp.f32 	%f35, 0f3C0885E4, 0f3D2AAABB, %p9;
	fma.rn.f32 	%f36, %f34, %f30, %f35;
	selp.f32 	%f37, 0fBE2AAAA8, 0fBEFFFFFF, %p9;
	fma.rn.f32 	%f38, %f36, %f30, %f37;
	fma.rn.f32 	%f39, %f38, %f32, %f31;
	and.b32  	%r47, %r45, 2;
	setp.eq.s32 	%p10, %r47, 0;
	mov.f32 	%f40, 0f00000000;
	sub.f32 	%f41, %f40, %f39;
	selp.f32 	%f42, %f39, %f41, %p10;
	mul.f32 	%f43, %f29, %f28;
	sub.f32 	%f44, %f43, %f29;
	add.f32 	%f45, %f44, 0f3F800000;
	div.rn.f32 	%f46, %f42, %f45;
	add.f32 	%f52, %f52, %f46;
	add.s32 	%r48, %r2, 1;
	setp.ne.s32 	%p11, %r2, %r18;
	@%p11 bra 	$L__BB0_3;
$L__BB0_12:
	mul.f32 	%f47, %f15, 0f3F000000;
	mul.f32 	%f48, %f14, %f52;
	sub.f32 	%f49, %f47, %f48;
	cvta.to.global.u64 	%rd19, %rd9;
	mul.wide.s32 	%rd20, %r1, 4;
	add.s64 	%rd21, %rd19, %rd20;
	st.global.f32 	[%rd21], %f49;
$L__BB0_13:
	ret;

}


// ===== COMPILED SASS (sm_100) =====

	.target	sm_100

	.elftype	@"ET_EXEC"


//--------------------- .note.nv.tkinfo           --------------------------
	.section	.note.nv.tkinfo,"",@"SHT_NOTE"
	.sectionflags	@"SHF_NOTE_NV_TKINFO"
	.tkinfo
        /*0018*/ 	.word	0x00000002
        /*0030*/ 	.string	""
        /*0030*/ 	.string	"ptxas"
        /*0030*/ 	.string	"Cuda compilation tools, release 13.0, V13.0.88"
        /*0030*/ 	.string	"Build cuda_13.0.r13.0/compiler.36424714_0"
        /*0030*/ 	.string	"-arch sm_100 -m 64 "



//--------------------- .note.nv.cuinfo           --------------------------
	.section	.note.nv.cuinfo,"",@"SHT_NOTE"
	.sectionflags	@"SHF_NOTE_NV_CUINFO"
        /*0018*/ 	.short	0x0002
        /*001a*/ 	.short	0x0064
        /*001c*/ 	.short	0x0082
	.zero		2


//--------------------- .nv.info                  --------------------------
	.section	.nv.info,"",@"SHT_CUDA_INFO"
	.align	4


	//----- nvinfo : EIATTR_REGCOUNT
	.align		4
        /*0000*/ 	.byte	0x04, 0x2f
        /*0002*/ 	.short	(.L_2 - .L_1)
	.align		4
.L_1:
        /*0004*/ 	.word	index@(_Z13computeKernelffiiffffPf)
        /*0008*/ 	.word	0x00000016


	//----- nvinfo : EIATTR_FRAME_SIZE
	.align		4
.L_2:
        /*000c*/ 	.byte	0x04, 0x11
        /*000e*/ 	.short	(.L_4 - .L_3)
	.align		4
.L_3:
        /*0010*/ 	.word	index@($__internal_0_$__cuda_sm3x_div_rn_noftz_f32_slowpath)
        /*0014*/ 	.word	0x00000000


	//----- nvinfo : EIATTR_FRAME_SIZE
	.align		4
.L_4:
        /*0018*/ 	.byte	0x04, 0x11
        /*001a*/ 	.short	(.L_6 - .L_5)
	.align		4
.L_5:
        /*001c*/ 	.word	index@(_Z13computeKernelffiiffffPf)
        /*0020*/ 	.word	0x00000000


	//----- nvinfo : EIATTR_MIN_STACK_SIZE
	.align		4
.L_6:
        /*0024*/ 	.byte	0x04, 0x12
        /*0026*/ 	.short	(.L_8 - .L_7)
	.align		4
.L_7:
        /*0028*/ 	.word	index@(_Z13computeKernelffiiffffPf)
        /*002c*/ 	.word	0x00000000
.L_8:


//--------------------- .nv.compat                --------------------------
	.section	.nv.compat,"",@"SHT_CUDA_COMPAT_INFO"
	.align	4
        /*0000*/ 	.byte	0x02, 0x09, 0x00, 0x00, 0x02, 0x02, 0x01, 0x00, 0x02, 0x05, 0x05, 0x00, 0x03, 0x07, 0x01, 0x01
        /*0010*/ 	.byte	0x02, 0x03, 0x00, 0x00, 0x02, 0x06, 0x01, 0x00, 0x04, 0x0b, 0x08, 0x00, 0x01, 0x00, 0x00, 0x00
        /*0020*/ 	.byte	0x00, 0x00, 0x00, 0x00


//--------------------- .nv.info._Z13computeKernelffiiffffPf --------------------------
	.section	.nv.info._Z13computeKernelffiiffffPf,"",@"SHT_CUDA_INFO"
	.sectionflags	@""
	.align	4


	//----- nvinfo : EIATTR_CUDA_API_VERSION
	.align		4
        /*0000*/ 	.byte	0x04, 0x37
        /*0002*/ 	.short	(.L_10 - .L_9)
.L_9:
        /*0004*/ 	.word	0x00000082


	//----- nvinfo : EIATTR_KPARAM_INFO
	.align		4
.L_10:
        /*0008*/ 	.byte	0x04, 0x17
        /*000a*/ 	.short	(.L_12 - .L_11)
.L_11:
        /*000c*/ 	.word	0x00000000
        /*0010*/ 	.short	0x0008
        /*0012*/ 	.short	0x0020
        /*0014*/ 	.byte	0x00, 0xf5, 0x21, 0x00


	//----- nvinfo : EIATTR_KPARAM_INFO
	.align		4
.L_12:
        /*0018*/ 	.byte	0x04, 0x17
        /*001a*/ 	.short	(.L_14 - .L_13)
.L_13:
        /*001c*/ 	.word	0x00000000
        /*0020*/ 	.short	0x0007
        /*0022*/ 	.short	0x001c
        /*0024*/ 	.byte	0x00, 0xf0, 0x11, 0x00


	//----- nvinfo : EIATTR_KPARAM_INFO
	.align		4
.L_14:
        /*0028*/ 	.byte	0x04, 0x17
        /*002a*/ 	.short	(.L_16 - .L_15)
.L_15:
        /*002c*/ 	.word	0x00000000
        /*0030*/ 	.short	0x0006
        /*0032*/ 	.short	0x0018
        /*0034*/ 	.byte	0x00, 0xf0, 0x11, 0x00


	//----- nvinfo : EIATTR_KPARAM_INFO
	.align		4
.L_16:
        /*0038*/ 	.byte	0x04, 0x17
        /*003a*/ 	.short	(.L_18 - .L_17)
.L_17:
        /*003c*/ 	.word	0x00000000
        /*0040*/ 	.short	0x0005
        /*0042*/ 	.short	0x0014
        /*0044*/ 	.byte	0x00, 0xf0, 0x11, 0x00


	//----- nvinfo : EIATTR_KPARAM_INFO
	.align		4
.L_18:
        /*0048*/ 	.byte	0x04, 0x17
        /*004a*/ 	.short	(.L_20 - .L_19)
.L_19:
        /*004c*/ 	.word	0x00000000
        /*0050*/ 	.short	0x0004
        /*0052*/ 	.short	0x0010
        /*0054*/ 	.byte	0x00, 0xf0, 0x11, 0x00


	//----- nvinfo : EIATTR_KPARAM_INFO
	.align		4
.L_20:
        /*0058*/ 	.byte	0x04, 0x17
        /*005a*/ 	.short	(.L_22 - .L_21)
.L_21:
        /*005c*/ 	.word	0x00000000
        /*0060*/ 	.short	0x0003
        /*0062*/ 	.short	0x000c
        /*0064*/ 	.byte	0x00, 0xf0, 0x11, 0x00


	//----- nvinfo : EIATTR_KPARAM_INFO
	.align		4
.L_22:
        /*0068*/ 	.byte	0x04, 0x17
        /*006a*/ 	.short	(.L_24 - .L_23)
.L_23:
        /*006c*/ 	.word	0x00000000
        /*0070*/ 	.short	0x0002
        /*0072*/ 	.short	0x0008
        /*0074*/ 	.byte	0x00, 0xf0, 0x11, 0x00


	//----- nvinfo : EIATTR_KPARAM_INFO
	.align		4
.L_24:
        /*0078*/ 	.byte	0x04, 0x17
        /*007a*/ 	.short	(.L_26 - .L_25)
.L_25:
        /*007c*/ 	.word	0x00000000
        /*0080*/ 	.short	0x0001
        /*0082*/ 	.short	0x0004
        /*0084*/ 	.byte	0x00, 0xf0, 0x11, 0x00


	//----- nvinfo : EIATTR_KPARAM_INFO
	.align		4
.L_26:
        /*0088*/ 	.byte	0x04, 0x17
        /*008a*/ 	.short	(.L_28 - .L_27)
.L_27:
        /*008c*/ 	.word	0x00000000
        /*0090*/ 	.short	0x0000
        /*0092*/ 	.short	0x0000
        /*0094*/ 	.byte	0x00, 0xf0, 0x11, 0x00


	//----- nvinfo : EIATTR_SPARSE_MMA_MASK
	.align		4
.L_28:
        /*0098*/ 	.byte	0x03, 0x50
        /*009a*/ 	.short	0x0000


	//----- nvinfo : EIATTR_MAXREG_COUNT
	.align		4
        /*009c*/ 	.byte	0x03, 0x1b
        /*009e*/ 	.short	0x00ff


	//----- nvinfo : EIATTR_MERCURY_ISA_VERSION
	.align		4
        /*00a0*/ 	.byte	0x03, 0x5f
        /*00a2*/ 	.short	0x0101


	//----- nvinfo : EIATTR_VRC_CTA_INIT_COUNT
	.align		4
        /*00a4*/ 	.byte	0x02, 0x4a
	.zero		1
	.zero		1


	//----- nvinfo : EIATTR_EXIT_INSTR_OFFSETS
	.align		4
        /*00a8*/ 	.byte	0x04, 0x1c
        /*00aa*/ 	.short	(.L_30 - .L_29)


	//   ....[0]....
.L_29:
        /*00ac*/ 	.word	0x00000070


	//   ....[1]....
        /*00b0*/ 	.word	0x00000b10


	//----- nvinfo : EIATTR_CRS_STACK_SIZE
	.align		4
.L_30:
        /*00b4*/ 	.byte	0x04, 0x1e
        /*00b6*/ 	.short	(.L_32 - .L_31)
.L_31:
        /*00b8*/ 	.word	0x00000000


	//----- nvinfo : EIATTR_CBANK_PARAM_SIZE
	.align		4
.L_32:
        /*00bc*/ 	.byte	0x03, 0x19
        /*00be*/ 	.short	0x0028


	//----- nvinfo : EIATTR_PARAM_CBANK
	.align		4
        /*00c0*/ 	.byte	0x04, 0x0a
        /*00c2*/ 	.short	(.L_34 - .L_33)
	.align		4
.L_33:
        /*00c4*/ 	.word	index@(.nv.constant0._Z13computeKernelffiiffffPf)
        /*00c8*/ 	.short	0x0380
        /*00ca*/ 	.short	0x0028


	//----- nvinfo : EIATTR_SW_WAR
	.align		4
.L_34:
        /*00cc*/ 	.byte	0x04, 0x36
        /*00ce*/ 	.short	(.L_36 - .L_35)
.L_35:
        /*00d0*/ 	.word	0x00000008
.L_36:


//--------------------- .nv.callgraph             --------------------------
	.section	.nv.callgraph,"",@"SHT_CUDA_CALLGRAPH"
	.align	4
	.sectionentsize	8
	.align		4
        /*0000*/ 	.word	0x00000000
	.align		4
        /*0004*/ 	.word	0xffffffff
	.align		4
        /*0008*/ 	.word	0x00000000
	.align		4
        /*000c*/ 	.word	0xfffffffe
	.align		4
        /*0010*/ 	.word	0x00000000
	.align		4
        /*0014*/ 	.word	0xfffffffd
	.align		4
        /*0018*/ 	.word	0x00000000
	.align		4
        /*001c*/ 	.word	0xfffffffc


//--------------------- .nv.constant4             --------------------------
	.section	.nv.constant4,"a",@progbits
	.align	8
	.align		8
.nv.constant4:
        /*0000*/ 	.dword	__cudart_i2opi_f


//--------------------- .text._Z13computeKernelffiiffffPf --------------------------
	.section	.text._Z13computeKernelffiiffffPf,"ax",@progbits
	.align	128
        .global         _Z13computeKernelffiiffffPf
        .type           _Z13computeKernelffiiffffPf,@function
        .size           _Z13computeKernelffiiffffPf,(.L_x_21 - _Z13computeKernelffiiffffPf)
        .other          _Z13computeKernelffiiffffPf,@"STO_CUDA_ENTRY STV_DEFAULT"
_Z13computeKernelffiiffffPf:
.text._Z13computeKernelffiiffffPf:
[----:B------:R-:W-:Y:S01]  /*0000*/  LDC R1, c[0x0][0x37c] ;  /* 0x0000df00ff017b82 */ /* 0x000fe20000000800 */
[----:B------:R-:W0:Y:S07]  /*0010*/  S2R R3, SR_TID.X ;  /* 0x0000000000037919 */ /* 0x000e2e0000002100 */
[----:B------:R-:W0:Y:S01]  /*0020*/  S2UR UR4, SR_CTAID.X ;  /* 0x00000000000479c3 */ /* 0x000e220000002500 */
[----:B------:R-:W1:Y:S07]  /*0030*/  LDCU UR5, c[0x0][0x388] ;  /* 0x00007100ff0577ac */ /* 0x000e6e0008000800 */
[----:B------:R-:W0:Y:S02]  /*0040*/  LDC R2, c[0x0][0x360] ;  /* 0x0000d800ff027b82 */ /* 0x000e240000000800 */
[----:B0-----:R-:W-:-:S05]  /*0050*/  IMAD R2, R2, UR4, R3 ;  /* 0x0000000402027c24 */ /* 0x001fca000f8e0203 */
[----:B-1----:R-:W-:-:S13]  /*0060*/  ISETP.GE.AND P0, PT, R2, UR5, PT ;  /* 0x0000000502007c0c */ /* 0x002fda000bf06270 */
[----:B------:R-:W-:Y:S05]  /*0070*/  @P0 EXIT ;  /* 0x000000000000094d */ /* 0x000fea0003800000 */
[----:B------:R-:W0:Y:S01]  /*0080*/  LDCU UR4, c[0x0][0x38c] ;  /* 0x00007180ff0477ac */ /* 0x000e220008000800 */
[----:B------:R-:W1:Y:S01]  /*0090*/  LDC.64 R4, c[0x0][0x380] ;  /* 0x0000e000ff047b82 */ /* 0x000e620000000a00 */
[----:B------:R-:W-:Y:S01]  /*00a0*/  I2FP.F32.S32 R3, R2 ;  /* 0x0000000200037245 */ /* 0x000fe20000201400 */
[----:B------:R-:W2:Y:S01]  /*00b0*/  LDCU.64 UR8, c[0x0][0x358] ;  /* 0x00006b00ff0877ac */ /* 0x000ea20008000a00 */
[----:B0-----:R-:W-:-:S03]  /*00c0*/  UISETP.GE.AND UP0, UPT, UR4, 0x1, UPT ;  /* 0x000000010400788c */ /* 0x001fc6000bf06270 */
[----:B-1----:R-:W-:Y:S01]  /*00d0*/  FFMA R4, R3, R5, R4 ;  /* 0x0000000503047223 */ /* 0x002fe20000000004 */
[----:B------:R-:W-:-:S05]  /*00e0*/  IMAD.MOV.U32 R5, RZ, RZ, RZ ;  /* 0x000000ffff057224 */ /* 0x000fca00078e00ff */
[----:B--2---:R-:W-:Y:S05]  /*00f0*/  BRA.U !UP0, `(.L_x_0) ;  /* 0x00000009086c7547 */ /* 0x004fea000b800000 */
[----:B------:R-:W-:Y:S01]  /*0100*/  IMAD.MOV.U32 R5, RZ, RZ, RZ ;  /* 0x000000ffff057224 */ /* 0x000fe200078e00ff */
[----:B------:R-:W-:-:S06]  /*0110*/  UMOV UR6, 0x1 ;  /* 0x0000000100067882 */ /* 0x000fcc0000000000 */
.L_x_8:
[----:B------:R-:W0:Y:S01]  /*0120*/  LDCU UR5, c[0x0][0x394] ;  /* 0x00007280ff0577ac */ /* 0x000e220008000800 */
[----:B------:R-:W-:Y:S01]  /*0130*/  BSSY.RECONVERGENT B0, `(.L_x_1) ;  /* 0x000006d000007945 */ /* 0x000fe20003800200 */
[----:B------:R-:W-:-:S06]  /*0140*/  ULEA UR4, UR6, 0xffffffff, 0x1 ;  /* 0xffffffff06047891 */ /* 0x000fcc000f8e08ff */
[----:B------:R-:W-:-:S05]  /*0150*/  I2FP.F32.S32 R0, UR4 ;  /* 0x0000000400007c45 */ /* 0x000fca0008201400 */
[----:B0-----:R-:W-:-:S04]  /*0160*/  FMUL R3, R0, UR5 ;  /* 0x0000000500037c20 */ /* 0x001fc80008400000 */
[----:B------:R-:W-:-:S04]  /*0170*/  FMUL R0, R4, R3 ;  /* 0x0000000304007220 */ /* 0x000fc80000400000 */
[C---:B------:R-:W-:Y:S01]  /*0180*/  FMUL R3, R0.reuse, 0.63661974668502807617 ;  /* 0x3f22f98300037820 */ /* 0x040fe20000400000 */
[----:B------:R-:W-:-:S05]  /*0190*/  FSETP.GE.AND P0, PT, |R0|, 105615, PT ;  /* 0x47ce47800000780b */ /* 0x000fca0003f06200 */
[----:B------:R-:W0:Y:S02]  /*01a0*/  F2I.NTZ R3, R3 ;  /* 0x0000000300037305 */ /* 0x000e240000203100 */
[----:B0-----:R-:W-:-:S05]  /*01b0*/  I2FP.F32.S32 R7, R3 ;  /* 0x0000000300077245 */ /* 0x001fca0000201400 */
[----:B------:R-:W-:-:S04]  /*01c0*/  FFMA R8, R7, -1.5707962512969970703, R0 ;  /* 0xbfc90fda07087823 */ /* 0x000fc80000000000 */
[----:B------:R-:W-:-:S04]  /*01d0*/  FFMA R8, R7, -7.5497894158615963534e-08, R8 ;  /* 0xb3a2216807087823 */ /* 0x000fc80000000008 */
[----:B------:R-:W-:Y:S01]  /*01e0*/  FFMA R10, R7, -5.3903029534742383927e-15, R8 ;  /* 0xa7c234c5070a7823 */ /* 0x000fe20000000008 */
[----:B------:R-:W-:Y:S06]  /*01f0*/  @!P0 BRA `(.L_x_2) ;  /* 0x0000000400808947 */ /* 0x000fec0003800000 */
[----:B------:R-:W-:-:S13]  /*0200*/  FSETP.NEU.AND P0, PT, |R0|, +INF , PT ;  /* 0x7f8000000000780b */ /* 0x000fda0003f0d200 */
[----:B------:R-:W-:Y:S01]  /*0210*/  @!P0 FMUL R10, RZ, R0 ;  /* 0x00000000ff0a8220 */ /* 0x000fe20000400000 */
[----:B------:R-:W-:Y:S01]  /*0220*/  @!P0 IMAD.MOV.U32 R3, RZ, RZ, RZ ;  /* 0x000000ffff038224 */ /* 0x000fe200078e00ff */
[----:B------:R-:W-:Y:S06]  /*0230*/  @!P0 BRA `(.L_x_2) ;  /* 0x0000000400708947 */ /* 0x000fec0003800000 */
[----:B------:R-:W-:Y:S01]  /*0240*/  IMAD.SHL.U32 R7, R0, 0x100, RZ ;  /* 0x0000010000077824 */ /* 0x000fe200078e00ff */
[----:B------:R-:W0:Y:S01]  /*0250*/  LDCU.64 UR10, c[0x4][URZ] ;  /* 0x01000000ff0a77ac */ /* 0x000e220008000a00 */
[----:B------:R-:W-:Y:S02]  /*0260*/  IMAD.MOV.U32 R3, RZ, RZ, RZ ;  /* 0x000000ffff037224 */ /* 0x000fe400078e00ff */
[----:B------:R-:W-:Y:S01]  /*0270*/  IMAD.MOV.U32 R10, RZ, RZ, RZ ;  /* 0x000000ffff0a7224 */ /* 0x000fe200078e00ff */
[----:B------:R-:W-:Y:S01]  /*0280*/  LOP3.LUT R19, R7, 0x80000000, RZ, 0xfc, !PT ;  /* 0x8000000007137812 */ /* 0x000fe200078efcff */
[----:B------:R-:W-:Y:S01]  /*0290*/  UMOV UR5, URZ ;  /* 0x000000ff00057c82 */ /* 0x000fe20008000000 */
[----:B------:R-:W-:-:S05]  /*02a0*/  UMOV UR4, URZ ;  /* 0x000000ff00047c82 */ /* 0x000fca0008000000 */
.L_x_3:
[----:B0-----:R-:W-:Y:S02]  /*02b0*/  IMAD.U32 R16, RZ, RZ, UR10 ;  /* 0x0000000aff107e24 */ /* 0x001fe4000f8e00ff */
[----:B------:R-:W-:-:S05]  /*02c0*/  IMAD.U32 R17, RZ, RZ, UR11 ;  /* 0x0000000bff117e24 */ /* 0x000fca000f8e00ff */
[----:B------:R-:W2:Y:S01]  /*02d0*/  LDG.E.CONSTANT R8, desc[UR8][R16.64] ;  /* 0x0000000810087981 */ /* 0x000ea2000c1e9900 */
[----:B------:R-:W-:Y:S01]  /*02e0*/  UIADD3 UR4, UPT, UPT, UR4, 0x1, URZ ;  /* 0x0000000104047890 */ /* 0x000fe2000fffe0ff */
[C---:B------:R-:W-:Y:S01]  /*02f0*/  ISETP.EQ.AND P0, PT, R10.reuse, RZ, PT ;  /* 0x000000ff0a00720c */ /* 0x040fe20003f02270 */
[----:B------:R-:W-:Y:S01]  /*0300*/  UIADD3 UR10, UP1, UPT, UR10, 0x4, URZ ;  /* 0x000000040a0a7890 */ /* 0x000fe2000ff3e0ff */
[C---:B------:R-:W-:Y:S01]  /*0310*/  ISETP.EQ.AND P1, PT, R10.reuse, 0x4, PT ;  /* 0x000000040a00780c */ /* 0x040fe20003f22270 */
[----:B------:R-:W-:Y:S01]  /*0320*/  UISETP.NE.AND UP0, UPT, UR4, 0x6, UPT ;  /* 0x000000060400788c */ /* 0x000fe2000bf05270 */
[C---:B------:R-:W-:Y:S01]  /*0330*/  ISETP.EQ.AND P2, PT, R10.reuse, 0x8, PT ;  /* 0x000000080a00780c */ /* 0x040fe20003f42270 */
[----:B------:R-:W-:Y:S01]  /*0340*/  UIADD3.X UR11, UPT, UPT, URZ, UR11, URZ, UP1, !UPT ;  /* 0x0000000bff0b7290 */ /* 0x000fe20008ffe4ff */
[C---:B------:R-:W-:Y:S02]  /*0350*/  ISETP.EQ.AND P3, PT, R10.reuse, 0xc, PT ;  /* 0x0000000c0a00780c */ /* 0x040fe40003f62270 */
[----:B------:R-:W-:-:S02]  /*0360*/  ISETP.EQ.AND P4, PT, R10, 0x10, PT ;  /* 0x000000100a00780c */ /* 0x000fc40003f82270 */
[C---:B------:R-:W-:Y:S01]  /*0370*/  ISETP.EQ.AND P5, PT, R10.reuse, 0x14, PT ;  /* 0x000000140a00780c */ /* 0x040fe20003fa2270 */
[----:B------:R-:W-:Y:S02]  /*0380*/  VIADD R10, R10, 0x4 ;  /* 0x000000040a0a7836 */ /* 0x000fe40000000000 */
[----:B--2---:R-:W-:-:S03]  /*0390*/  IMAD.WIDE.U32 R8, R8, R19, RZ ;  /* 0x0000001308087225 */ /* 0x004fc600078e00ff */
[----:B------:R-:W-:-:S04]  /*03a0*/  IADD3 R7, P6, PT, R8, R3, RZ ;  /* 0x0000000308077210 */ /* 0x000fc80007fde0ff */
[----:B------:R-:W-:Y:S01]  /*03b0*/  IADD3.X R3, PT, PT, R9, UR5, RZ, P6, !PT ;  /* 0x0000000509037c10 */ /* 0x000fe2000b7fe4ff */
[--C-:B------:R-:W-:Y:S01]  /*03c0*/  @P0 IMAD.MOV.U32 R6, RZ, RZ, R7.reuse ;  /* 0x000000ffff060224 */ /* 0x100fe200078e0007 */
[----:B------:R-:W-:Y:S01]  /*03d0*/  @P1 MOV R12, R7 ;  /* 0x00000007000c1202 */ /* 0x000fe20000000f00 */
[--C-:B------:R-:W-:Y:S02]  /*03e0*/  @P2 IMAD.MOV.U32 R13, RZ, RZ, R7.reuse ;  /* 0x000000ffff0d2224 */ /* 0x100fe400078e0007 */
[--C-:B------:R-:W-:Y:S02]  /*03f0*/  @P3 IMAD.MOV.U32 R14, RZ, RZ, R7.reuse ;  /* 0x000000ffff0e3224 */ /* 0x100fe400078e0007 */
[--C-:B------:R-:W-:Y:S02]  /*0400*/  @P4 IMAD.MOV.U32 R15, RZ, RZ, R7.reuse ;  /* 0x000000ffff0f4224 */ /* 0x100fe400078e0007 */
[----:B------:R-:W-:Y:S01]  /*0410*/  @P5 IMAD.MOV.U32 R11, RZ, RZ, R7 ;  /* 0x000000ffff0b5224 */ /* 0x000fe200078e0007 */
[----:B------:R-:W-:Y:S06]  /*0420*/  BRA.U UP0, `(.L_x_3) ;  /* 0xfffffffd00a07547 */ /* 0x000fec000b83ffff */
[----:B------:R-:W-:Y:S01]  /*0430*/  SHF.R.U32.HI R7, RZ, 0x17, R0 ;  /* 0x00000017ff077819 */ /* 0x000fe20000011600 */
[----:B------:R-:W-:Y:S03]  /*0440*/  BSSY.RECONVERGENT B1, `(.L_x_4) ;  /* 0x0000029000017945 */ /* 0x000fe60003800200 */
[C---:B------:R-:W-:Y:S02]  /*0450*/  LOP3.LUT R8, R7.reuse, 0xe0, RZ, 0xc0, !PT ;  /* 0x000000e007087812 */ /* 0x040fe400078ec0ff */
[----:B------:R-:W-:-:S03]  /*0460*/  LOP3.LUT P6, RZ, R7, 0x1f, RZ, 0xc0, !PT ;  /* 0x0000001f07ff7812 */ /* 0x000fc600078cc0ff */
[----:B------:R-:W-:-:S05]  /*0470*/  VIADD R8, R8, 0xffffff80 ;  /* 0xffffff8008087836 */ /* 0x000fca0000000000 */
[----:B------:R-:W-:-:S05]  /*0480*/  SHF.R.U32.HI R8, RZ, 0x5, R8 ;  /* 0x00000005ff087819 */ /* 0x000fca0000011608 */
[----:B------:R-:W-:-:S05]  /*0490*/  IMAD.U32 R16, R8, -0x4, RZ ;  /* 0xfffffffc08107824 */ /* 0x000fca00078e00ff */
[C---:B------:R-:W-:Y:S02]  /*04a0*/  ISETP.EQ.AND P3, PT, R16.reuse, -0x18, PT ;  /* 0xffffffe81000780c */ /* 0x040fe40003f62270 */
[C---:B------:R-:W-:Y:S02]  /*04b0*/  ISETP.EQ.AND P4, PT, R16.reuse, -0x14, PT ;  /* 0xffffffec1000780c */ /* 0x040fe40003f82270 */
[C---:B------:R-:W-:Y:S02]  /*04c0*/  ISETP.EQ.AND P2, PT, R16.reuse, -0x10, PT ;  /* 0xfffffff01000780c */ /* 0x040fe40003f42270 */
[C---:B------:R-:W-:Y:S02]  /*04d0*/  ISETP.EQ.AND P1, PT, R16.reuse, -0xc, PT ;  /* 0xfffffff41000780c */ /* 0x040fe40003f22270 */
[C---:B------:R-:W-:Y:S02]  /*04e0*/  ISETP.EQ.AND P0, PT, R16.reuse, -0x8, PT ;  /* 0xfffffff81000780c */ /* 0x040fe40003f02270 */
[----:B------:R-:W-:-:S03]  /*04f0*/  ISETP.EQ.AND P5, PT, R16, RZ, PT ;  /* 0x000000ff1000720c */ /* 0x000fc60003fa2270 */
[----:B------:R-:W-:Y:S01]  /*0500*/  @P3 IMAD.MOV.U32 R8, RZ, RZ, R6 ;  /* 0x000000ffff083224 */ /* 0x000fe200078e0006 */
[C---:B------:R-:W-:Y:S01]  /*0510*/  ISETP.EQ.AND P3, PT, R16.reuse, -0x4, PT ;  /* 0xfffffffc1000780c */ /* 0x040fe20003f62270 */
[----:B------:R-:W-:Y:S01]  /*0520*/  @P4 IMAD.MOV.U32 R8, RZ, RZ, R12 ;  /* 0x000000ffff084224 */ /* 0x000fe200078e000c */
[----:B------:R-:W-:Y:S01]  /*0530*/  @P4 MOV R9, R6 ;  /* 0x0000000600094202 */ /* 0x000fe20000000f00 */
[----:B------:R-:W-:Y:S01]  /*0540*/  @P2 IMAD.MOV.U32 R8, RZ, RZ, R13 ;  /* 0x000000ffff082224 */ /* 0x000fe200078e000d */
[----:B------:R-:W-:Y:S01]  /*0550*/  ISETP.EQ.AND P4, PT, R16, 0x4, PT ;  /* 0x000000041000780c */ /* 0x000fe20003f82270 */
[----:B------:R-:W-:Y:S02]  /*0560*/  @P1 IMAD.MOV.U32 R8, RZ, RZ, R14 ;  /* 0x000000ffff081224 */ /* 0x000fe400078e000e */
[----:B------:R-:W-:Y:S02]  /*0570*/  @P0 IMAD.MOV.U32 R8, RZ, RZ, R15 ;  /* 0x000000ffff080224 */ /* 0x000fe400078e000f */
[----:B------:R-:W-:-:S02]  /*0580*/  @P2 IMAD.MOV.U32 R9, RZ, RZ, R12 ;  /* 0x000000ffff092224 */ /* 0x000fc400078e000c */
[----:B------:R-:W-:Y:S02]  /*0590*/  @P1 IMAD.MOV.U32 R9, RZ, RZ, R13 ;  /* 0x000000ffff091224 */ /* 0x000fe400078e000d */
[----:B------:R-:W-:Y:S02]  /*05a0*/  @P3 IMAD.MOV.U32 R8, RZ, RZ, R11 ;  /* 0x000000ffff083224 */ /* 0x000fe400078e000b */
[----:B------:R-:W-:Y:S02]  /*05b0*/  @P5 IMAD.MOV.U32 R8, RZ, RZ, R3 ;  /* 0x000000ffff085224 */ /* 0x000fe400078e0003 */
[----:B------:R-:W-:Y:S01]  /*05c0*/  @P0 IMAD.MOV.U32 R9, RZ, RZ, R14 ;  /* 0x000000ffff090224 */ /* 0x000fe200078e000e */
[----:B------:R-:W-:Y:S01]  /*05d0*/  @P3 MOV R9, R15 ;  /* 0x0000000f00093202 */ /* 0x000fe20000000f00 */
[----:B------:R-:W-:Y:S02]  /*05e0*/  @P5 IMAD.MOV.U32 R9, RZ, RZ, R11 ;  /* 0x000000ffff095224 */ /* 0x000fe400078e000b */
[----:B------:R-:W-:-:S02]  /*05f0*/  @P4 IMAD.MOV.U32 R9, RZ, RZ, R3 ;  /* 0x000000ffff094224 */ /* 0x000fc400078e0003 */
[----:B------:R-:W-:Y:S01]  /*0600*/  IMAD.MOV.U32 R10, RZ, RZ, R8 ;  /* 0x000000ffff0a7224 */ /* 0x000fe200078e0008 */
[----:B------:R-:W-:Y:S06]  /*0610*/  @!P6 BRA `(.L_x_5) ;  /* 0x00000000002ce947 */ /* 0x000fec0003800000 */
[----:B------:R-:W-:Y:S01]  /*0620*/  @P2 IMAD.MOV.U32 R8, RZ, RZ, R6 ;  /* 0x000000ffff082224 */ /* 0x000fe200078e0006 */
[----:B------:R-:W-:Y:S01]  /*0630*/  LOP3.LUT R7, R7, 0x1f, RZ, 0xc0, !PT ;  /* 0x0000001f07077812 */ /* 0x000fe200078ec0ff */
[----:B------:R-:W-:Y:S01]  /*0640*/  @P1 IMAD.MOV.U32 R8, RZ, RZ, R12 ;  /* 0x000000ffff081224 */ /* 0x000fe200078e000c */
[----:B------:R-:W-:Y:S01]  /*0650*/  @P0 MOV R8, R13 ;  /* 0x0000000d00080202 */ /* 0x000fe20000000f00 */
[----:B------:R-:W-:Y:S01]  /*0660*/  @P3 IMAD.MOV.U32 R8, RZ, RZ, R14 ;  /* 0x000000ffff083224 */ /* 0x000fe200078e000e */
[----:B------:R-:W-:Y:S01]  /*0670*/  ISETP.EQ.AND P0, PT, R16, 0x8, PT ;  /* 0x000000081000780c */ /* 0x000fe20003f02270 */
[----:B------:R-:W-:Y:S01]  /*0680*/  @P5 IMAD.MOV.U32 R8, RZ, RZ, R15 ;  /* 0x000000ffff085224 */ /* 0x000fe200078e000f */
[----:B------:R-:W-:Y:S01]  /*0690*/  SHF.L.W.U32.HI R10, R9, R7, R10 ;  /* 0x00000007090a7219 */ /* 0x000fe20000010e0a */
[----:B------:R-:W-:-:S10]  /*06a0*/  @P4 IMAD.MOV.U32 R8, RZ, RZ, R11 ;  /* 0x000000ffff084224 */ /* 0x000fd400078e000b */
[----:B------:R-:W-:-:S05]  /*06b0*/  @P0 IMAD.MOV.U32 R8, RZ, RZ, R3 ;  /* 0x000000ffff080224 */ /* 0x000fca00078e0003 */
[----:B------:R-:W-:-:S07]  /*06c0*/  SHF.L.W.U32.HI R9, R8, R7, R9 ;  /* 0x0000000708097219 */ /* 0x000fce0000010e09 */
.L_x_5:
[----:B------:R-:W-:Y:S05]  /*06d0*/  BSYNC.RECONVERGENT B1 ;  /* 0x0000000000017941 */ /* 0x000fea0003800200 */
.L_x_4:
[C---:B------:R-:W-:Y:S01]  /*06e0*/  SHF.L.W.U32.HI R7, R9.reuse, 0x2, R10 ;  /* 0x0000000209077819 */ /* 0x040fe20000010e0a */
[----:B------:R-:W-:Y:S01]  /*06f0*/  IMAD.SHL.U32 R9, R9, 0x4, RZ ;  /* 0x0000000409097824 */ /* 0x000fe200078e00ff */
[----:B------:R-:W-:Y:S01]  /*0700*/  UMOV UR4, 0x54442d19 ;  /* 0x54442d1900047882 */ /* 0x000fe20000000000 */
[----:B------:R-:W-:Y:S01]  /*0710*/  UMOV UR5, 0x3bf921fb ;  /* 0x3bf921fb00057882 */ /* 0x000fe20000000000 */
[----:B------:R-:W-:Y:S02]  /*0720*/  SHF.R.S32.HI R8, RZ, 0x1f, R7 ;  /* 0x0000001fff087819 */ /* 0x000fe40000011407 */
[----:B------:R-:W-:Y:S02]  /*0730*/  ISETP.GE.AND P0, PT, R0, RZ, PT ;  /* 0x000000ff0000720c */ /* 0x000fe40003f06270 */
[C---:B------:R-:W-:Y:S02]  /*0740*/  LOP3.LUT R16, R8.reuse, R9, RZ, 0x3c, !PT ;  /* 0x0000000908107212 */ /* 0x040fe400078e3cff */
[----:B------:R-:W-:-:S02]  /*0750*/  LOP3.LUT R17, R8, R7, RZ, 0x3c, !PT ;  /* 0x0000000708117212 */ /* 0x000fc400078e3cff */
[----:B------:R-:W-:Y:S02]  /*0760*/  SHF.R.U32.HI R3, RZ, 0x1e, R10 ;  /* 0x0000001eff037819 */ /* 0x000fe4000001160a */
[----:B------:R-:W0:Y:S01]  /*0770*/  I2F.F64.S64 R8, R16 ;  /* 0x0000001000087312 */ /* 0x000e220000301c00 */
[C---:B------:R-:W-:Y:S02]  /*0780*/  LOP3.LUT R0, R7.reuse, R0, RZ, 0x3c, !PT ;  /* 0x0000000007007212 */ /* 0x040fe400078e3cff */
[----:B------:R-:W-:Y:S02]  /*0790*/  LEA.HI R3, R7, R3, RZ, 0x1 ;  /* 0x0000000307037211 */ /* 0x000fe400078f08ff */
[----:B------:R-:W-:-:S03]  /*07a0*/  ISETP.GE.AND P1, PT, R0, RZ, PT ;  /* 0x000000ff0000720c */ /* 0x000fc60003f26270 */
[----:B------:R-:W-:-:S04]  /*07b0*/  IMAD.MOV R0, RZ, RZ, -R3 ;  /* 0x000000ffff007224 */ /* 0x000fc800078e0a03 */
[----:B------:R-:W-:Y:S01]  /*07c0*/  @!P0 IMAD.MOV.U32 R3, RZ, RZ, R0 ;  /* 0x000000ffff038224 */ /* 0x000fe200078e0000 */
[----:B0-----:R-:W-:-:S10]  /*07d0*/  DMUL R8, R8, UR4 ;  /* 0x0000000408087c28 */ /* 0x001fd40008000000 */
[----:B------:R-:W0:Y:S02]  /*07e0*/  F2F.F32.F64 R8, R8 ;  /* 0x0000000800087310 */ /* 0x000e240000301000 */
[----:B0-----:R-:W-:-:S07]  /*07f0*/  FSEL R10, -R8, R8, !P1 ;  /* 0x00000008080a7208 */ /* 0x001fce0004800100 */
.L_x_2:
[----:B------:R-:W-:Y:S05]  /*0800*/  BSYNC.RECONVERGENT B0 ;  /* 0x0000000000007941 */ /* 0x000fea0003800200 */
.L_x_1:
[----:B------:R-:W-:Y:S01]  /*0810*/  I2FP.F32.U32 R0, UR6 ;  /* 0x0000000600007c45 */ /* 0x000fe20008201000 */
[----:B------:R-:W-:Y:S01]  /*0820*/  FMUL R9, R10, R10 ;  /* 0x0000000a0a097220 */ /* 0x000fe20000400000 */
[----:B------:R-:W-:Y:S01]  /*0830*/  MOV R8, 0x37cbac00 ;  /* 0x37cbac0000087802 */ /* 0x000fe20000000f00 */
[----:B------:R-:W-:Y:S01]  /*0840*/  IMAD.MOV.U32 R17, RZ, RZ, 0x3e2aaaa8 ;  /* 0x3e2aaaa8ff117424 */ /* 0x000fe200078e00ff */
[C---:B------:R-:W-:Y:S01]  /*0850*/  LOP3.LUT R16, R3.reuse, 0x1, RZ, 0xc0, !PT ;  /* 0x0000000103107812 */ /* 0x040fe200078ec0ff */
[----:B------:R-:W-:Y:S01]  /*0860*/  FMUL R7, R0, 4 ;  /* 0x4080000000077820 */ /* 0x000fe20000400000 */
[----:B------:R-:W-:Y:S01]  /*0870*/  VIADD R3, R3, 0x1 ;  /* 0x0000000103037836 */ /* 0x000fe20000000000 */
[----:B------:R-:W-:Y:S01]  /*0880*/  BSSY.RECONVERGENT B0, `(.L_x_6) ;  /* 0x000001c000007945 */ /* 0x000fe20003800200 */
[----:B------:R-:W-:Y:S01]  /*0890*/  ISETP.NE.U32.AND P0, PT, R16, 0x1, PT ;  /* 0x000000011000780c */ /* 0x000fe20003f05070 */
[----:B------:R-:W-:Y:S01]  /*08a0*/  FFMA R7, R0, R7, -R7 ;  /* 0x0000000700077223 */ /* 0x000fe20000000807 */
[----:B------:R-:W-:Y:S01]  /*08b0*/  FFMA R0, R9, R8, -0.0013887860113754868507 ;  /* 0xbab607ed09007423 */ /* 0x000fe20000000008 */
[----:B------:R-:W-:Y:S01]  /*08c0*/  IMAD.MOV.U32 R8, RZ, RZ, 0x3c0885e4 ;  /* 0x3c0885e4ff087424 */ /* 0x000fe200078e00ff */
[----:B------:R-:W-:Y:S01]  /*08d0*/  LOP3.LUT P1, RZ, R3, 0x2, RZ, 0xc0, !PT ;  /* 0x0000000203ff7812 */ /* 0x000fe2000782c0ff */
[----:B------:R-:W-:Y:S01]  /*08e0*/  FADD R7, R7, 1 ;  /* 0x3f80000007077421 */ /* 0x000fe20000000000 */
[----:B------:R-:W-:-:S02]  /*08f0*/  FSEL R3, -R17, -0.4999999701976776123, !P0 ;  /* 0xbeffffff11037808 */ /* 0x000fc40004000100 */
[----:B------:R-:W-:Y:S01]  /*0900*/  FSEL R0, R0, -0.00019574658654164522886, P0 ;  /* 0xb94d415300007808 */ /* 0x000fe20000000000 */
[----:B------:R-:W0:Y:S01]  /*0910*/  MUFU.RCP R16, R7 ;  /* 0x0000000700107308 */ /* 0x000e220000001000 */
[----:B------:R-:W-:-:S05]  /*0920*/  FSEL R8, R8, 0.041666727513074874878, !P0 ;  /* 0x3d2aaabb08087808 */ /* 0x000fca0004000000 */
[----:B------:R-:W-:Y:S01]  /*0930*/  FFMA R8, R9, R0, R8 ;  /* 0x0000000009087223 */ /* 0x000fe20000000008 */
[----:B------:R-:W-:-:S03]  /*0940*/  FSEL R0, R10, 1, !P0 ;  /* 0x3f8000000a007808 */ /* 0x000fc60004000000 */
[C---:B------:R-:W-:Y:S02]  /*0950*/  FFMA R3, R9.reuse, R8, R3 ;  /* 0x0000000809037223 */ /* 0x040fe40000000003 */
[----:B------:R-:W-:-:S04]  /*0960*/  FFMA R9, R9, R0, RZ ;  /* 0x0000000009097223 */ /* 0x000fc800000000ff */
[----:B------:R-:W-:Y:S01]  /*0970*/  FFMA R0, R9, R3, R0 ;  /* 0x0000000309007223 */ /* 0x000fe20000000000 */
[----:B0-----:R-:W-:-:S03]  /*0980*/  FFMA R3, -R7, R16, 1 ;  /* 0x3f80000007037423 */ /* 0x001fc60000000110 */
[----:B------:R-:W-:Y:S01]  /*0990*/  @P1 FADD R0, RZ, -R0 ;  /* 0x80000000ff001221 */ /* 0x000fe20000000000 */
[----:B------:R-:W-:-:S03]  /*09a0*/  FFMA R3, R16, R3, R16 ;  /* 0x0000000310037223 */ /* 0x000fc60000000010 */
[----:B------:R-:W0:Y:S01]  /*09b0*/  FCHK P0, R0, R7 ;  /* 0x0000000700007302 */ /* 0x000e220000000000 */
[----:B------:R-:W-:-:S04]  /*09c0*/  FFMA R8, R0, R3, RZ ;  /* 0x0000000300087223 */ /* 0x000fc800000000ff */
[----:B------:R-:W-:-:S04]  /*09d0*/  FFMA R9, -R7, R8, R0 ;  /* 0x0000000807097223 */ /* 0x000fc80000000100 */
[----:B------:R-:W-:Y:S01]  /*09e0*/  FFMA R8, R3, R9, R8 ;  /* 0x0000000903087223 */ /* 0x000fe20000000008 */
[----:B0-----:R-:W-:Y:S06]  /*09f0*/  @!P0 BRA `(.L_x_7) ;  /* 0x0000000000108947 */ /* 0x001fec0003800000 */
[----:B------:R-:W-:Y:S01]  /*0a00*/  IMAD.MOV.U32 R3, RZ, RZ, R0 ;  /* 0x000000ffff037224 */ /* 0x000fe200078e0000 */
[----:B------:R-:W-:-:S07]  /*0a10*/  MOV R8, 0xa30 ;  /* 0x00000a3000087802 */ /* 0x000fce0000000f00 */
[----:B------:R-:W-:Y:S05]  /*0a20*/  CALL.REL.NOINC `($__internal_0_$__cuda_sm3x_div_rn_noftz_f32_slowpath) ;  /* 0x00000000003c7944 */ /* 0x000fea0003c00000 */
[----:B------:R-:W-:-:S07]  /*0a30*/  IMAD.MOV.U32 R8, RZ, RZ, R0 ;  /* 0x000000ffff087224 */ /* 0x000fce00078e0000 */
.L_x_7:
[----:B------:R-:W-:Y:S05]  /*0a40*/  BSYNC.RECONVERGENT B0 ;  /* 0x0000000000007941 */ /* 0x000fea0003800200 */
.L_x_6:
[----:B------:R-:W0:Y:S01]  /*0a50*/  LDCU UR5, c[0x0][0x38c] ;  /* 0x00007180ff0577ac */ /* 0x000e220008000800 */
[----:B------:R-:W-:Y:S01]  /*0a60*/  FADD R5, R8, R5 ;  /* 0x0000000508057221 */ /* 0x000fe20000000000 */
[----:B------:R-:W-:Y:S02]  /*0a70*/  UIADD3 UR4, UPT, UPT, UR6, 0x1, URZ ;  /* 0x0000000106047890 */ /* 0x000fe4000fffe0ff */
[----:B0-----:R-:W-:-:S05]  /*0a80*/  UISETP.NE.AND UP0, UPT, UR6, UR5, UPT ;  /* 0x000000050600728c */ /* 0x001fca000bf05270 */
[----:B------:R-:W-:-:S04]  /*0a90*/  UMOV UR6, UR4 ;  /* 0x0000000400067c82 */ /* 0x000fc80008000000 */
[----:B------:R-:W-:Y:S05]  /*0aa0*/  BRA.U UP0, `(.L_x_8) ;  /* 0xfffffff5009c7547 */ /* 0x000fea000b83ffff */
.L_x_0:
[----:B------:R-:W0:Y:S08]  /*0ab0*/  LDC.64 R8, c[0x0][0x398] ;  /* 0x0000e600ff087b82 */ /* 0x000e300000000a00 */
[----:B------:R-:W1:Y:S01]  /*0ac0*/  LDC.64 R6, c[0x0][0x3a0] ;  /* 0x0000e800ff067b82 */ /* 0x000e620000000a00 */
[----:B0-----:R-:W-:-:S04]  /*0ad0*/  FMUL R0, R8, R5 ;  /* 0x0000000508007220 */ /* 0x001fc80000400000 */
[----:B------:R-:W-:Y:S01]  /*0ae0*/  FFMA R5, R9, 0.5, -R0 ;  /* 0x3f00000009057823 */ /* 0x000fe20000000800 */
[----:B-1----:R-:W-:-:S05]  /*0af0*/  IMAD.WIDE R2, R2, 0x4, R6 ;  /* 0x0000000402027825 */ /* 0x002fca00078e0206 */
[----:B------:R-:W-:Y:S01]  /*0b00*/  STG.E desc[UR8][R2.64], R5 ;  /* 0x0000000502007986 */ /* 0x000fe2000c101908 */
[----:B------:R-:W-:Y:S05]  /*0b10*/  EXIT ;  /* 0x000000000000794d */ /* 0x000fea0003800000 */
        .weak           $__internal_0_$__cuda_sm3x_div_rn_noftz_f32_slowpath
        .type           $__internal_0_$__cuda_sm3x_div_rn_noftz_f32_slowpath,@function
        .size           $__internal_0_$__cuda_sm3x_div_rn_noftz_f32_slowpath,(.L_x_21 - $__internal_0_$__cuda_sm3x_div_rn_noftz_f32_slowpath)
$__internal_0_$__cuda_sm3x_div_rn_noftz_f32_slowpath:
[----:B------:R-:W-:Y:S01]  /*0b20*/  SHF.R.U32.HI R10, RZ, 0x17, R7 ;  /* 0x00000017ff0a7819 */ /* 0x000fe20000011607 */
[----:B------:R-:W-:Y:S01]  /*0b30*/  BSSY.RECONVERGENT B1, `(.L_x_9) ;  /* 0x0000063000017945 */ /* 0x000fe20003800200 */
[----:B------:R-:W-:Y:S02]  /*0b40*/  SHF.R.U32.HI R0, RZ, 0x17, R3 ;  /* 0x00000017ff007819 */ /* 0x000fe40000011603 */
[----:B------:R-:W-:Y:S02]  /*0b50*/  LOP3.LUT R10, R10, 0xff, RZ, 0xc0, !PT ;  /* 0x000000ff0a0a7812 */ /* 0x000fe400078ec0ff */
[----:B------:R-:W-:-:S03]  /*0b60*/  LOP3.LUT R18, R0, 0xff, RZ, 0xc0, !PT ;  /* 0x000000ff00127812 */ /* 0x000fc600078ec0ff */
[----:B------:R-:W-:Y:S02]  /*0b70*/  VIADD R17, R10, 0xffffffff ;  /* 0xffffffff0a117836 */ /* 0x000fe40000000000 */
[----:B------:R-:W-:-:S03]  /*0b80*/  VIADD R16, R18, 0xffffffff ;  /* 0xffffffff12107836 */ /* 0x000fc60000000000 */
[----:B------:R-:W-:-:S04]  /*0b90*/  ISETP.GT.U32.AND P0, PT, R17, 0xfd, PT ;  /* 0x000000fd1100780c */ /* 0x000fc80003f04070 */
[----:B------:R-:W-:-:S13]  /*0ba0*/  ISETP.GT.U32.OR P0, PT, R16, 0xfd, P0 ;  /* 0x000000fd1000780c */ /* 0x000fda0000704470 */
[----:B------:R-:W-:Y:S01]  /*0bb0*/  @!P0 MOV R9, RZ ;  /* 0x000000ff00098202 */ /* 0x000fe20000000f00 */
[----:B------:R-:W-:Y:S06]  /*0bc0*/  @!P0 BRA `(.L_x_10) ;  /* 0x0000000000608947 */ /* 0x000fec0003800000 */
[----:B------:R-:W-:Y:S01]  /*0bd0*/  FSETP.GTU.FTZ.AND P0, PT, |R3|, +INF , PT ;  /* 0x7f8000000300780b */ /* 0x000fe20003f1c200 */
[----:B------:R-:W-:Y:S01]  /*0be0*/  IMAD.MOV.U32 R0, RZ, RZ, R7 ;  /* 0x000000ffff007224 */ /* 0x000fe200078e0007 */
[----:B------:R-:W-:-:S04]  /*0bf0*/  FSETP.GTU.FTZ.AND P1, PT, |R7|, +INF , PT ;  /* 0x7f8000000700780b */ /* 0x000fc80003f3c200 */
[----:B------:R-:W-:-:S13]  /*0c00*/  PLOP3.LUT P0, PT, P0, P1, PT, 0xf8, 0x8f ;  /* 0x00000000008f781c */ /* 0x000fda0000703f70 */
[----:B------:R-:W-:Y:S05]  /*0c10*/  @P0 BRA `(.L_x_11) ;  /* 0x00000004004c0947 */ /* 0x000fea0003800000 */
[----:B------:R-:W-:-:S13]  /*0c20*/  LOP3.LUT P0, RZ, R7, 0x7fffffff, R3, 0xc8, !PT ;  /* 0x7fffffff07ff7812 */ /* 0x000fda000780c803 */
[----:B------:R-:W-:Y:S05]  /*0c30*/  @!P0 BRA `(.L_x_12) ;  /* 0x00000004003c8947 */ /* 0x000fea0003800000 */
[C---:B------:R-:W-:Y:S02]  /*0c40*/  FSETP.NEU.FTZ.AND P0, PT, |R3|.reuse, +INF , PT ;  /* 0x7f8000000300780b */ /* 0x040fe40003f1d200 */
[----:B------:R-:W-:Y:S02]  /*0c50*/  FSETP.NEU.FTZ.AND P2, PT, |R0|, +INF , PT ;  /* 0x7f8000000000780b */ /* 0x000fe40003f5d200 */
[----:B------:R-:W-:-:S11]  /*0c60*/  FSETP.NEU.FTZ.AND P1, PT, |R3|, +INF , PT ;  /* 0x7f8000000300780b */ /* 0x000fd60003f3d200 */
[----:B------:R-:W-:Y:S05]  /*0c70*/  @!P2 BRA !P0, `(.L_x_12) ;  /* 0x00000004002ca947 */ /* 0x000fea0004000000 */
[----:B------:R-:W-:-:S04]  /*0c80*/  LOP3.LUT P0, RZ, R3, 0x7fffffff, RZ, 0xc0, !PT ;  /* 0x7fffffff03ff7812 */ /* 0x000fc8000780c0ff */
[----:B------:R-:W-:-:S13]  /*0c90*/  PLOP3.LUT P0, PT, P2, P0, PT, 0x2f, 0xf2 ;  /* 0x0000000000f2781c */ /* 0x000fda0001700577 */
[----:B------:R-:W-:Y:S05]  /*0ca0*/  @P0 BRA `(.L_x_13) ;  /* 0x0000000400180947 */ /* 0x000fea0003800000 */
[----:B------:R-:W-:-:S04]  /*0cb0*/  LOP3.LUT P0, RZ, R7, 0x7fffffff, RZ, 0xc0, !PT ;  /* 0x7fffffff07ff7812 */ /* 0x000fc8000780c0ff */
[----:B------:R-:W-:-:S13]  /*0cc0*/  PLOP3.LUT P0, PT, P1, P0, PT, 0x2f, 0xf2 ;  /* 0x0000000000f2781c */ /* 0x000fda0000f00577 */
[----:B------:R-:W-:Y:S05]  /*0cd0*/  @P0 BRA `(.L_x_14) ;  /* 0x0000000400000947 */ /* 0x000fea0003800000 */
[----:B------:R-:W-:Y:S02]  /*0ce0*/  ISETP.GE.AND P0, PT, R16, RZ, PT ;  /* 0x000000ff1000720c */ /* 0x000fe40003f06270 */
[----:B------:R-:W-:-:S11]  /*0cf0*/  ISETP.GE.AND P1, PT, R17, RZ, PT ;  /* 0x000000ff1100720c */ /* 0x000fd60003f26270 */
[----:B------:R-:W-:Y:S02]  /*0d00*/  @P0 IMAD.MOV.U32 R9, RZ, RZ, RZ ;  /* 0x000000ffff090224 */ /* 0x000fe400078e00ff */
[----:B------:R-:W-:Y:S01]  /*0d10*/  @!P0 FFMA R3, R3, 1.84467440737095516160e+19, RZ ;  /* 0x5f80000003038823 */ /* 0x000fe200000000ff */
[----:B------:R-:W-:Y:S02]  /*0d20*/  @!P0 IMAD.MOV.U32 R9, RZ, RZ, -0x40 ;  /* 0xffffffc0ff098424 */ /* 0x000fe400078e00ff */
[----:B------:R-:W-:Y:S02]  /*0d30*/  @!P1 FFMA R7, R0, 1.84467440737095516160e+19, RZ ;  /* 0x5f80000000079823 */ /* 0x000fe400000000ff */
[----:B------:R-:W-:-:S07]  /*0d40*/  @!P1 VIADD R9, R9, 0x40 ;  /* 0x0000004009099836 */ /* 0x000fce0000000000 */
.L_x_10:
[----:B------:R-:W-:Y:S01]  /*0d50*/  LEA R0, R10, 0xc0800000, 0x17 ;  /* 0xc08000000a007811 */ /* 0x000fe200078eb8ff */
[----:B------:R-:W-:Y:S04]  /*0d60*/  BSSY.RECONVERGENT B2, `(.L_x_15) ;  /* 0x0000036000027945 */ /* 0x000fe80003800200 */
[----:B------:R-:W-:Y:S02]  /*0d70*/  IMAD.IADD R16, R7, 0x1, -R0 ;  /* 0x0000000107107824 */ /* 0x000fe400078e0a00 */
[----:B------:R-:W-:Y:S02]  /*0d80*/  VIADD R7, R18, 0xffffff81 ;  /* 0xffffff8112077836 */ /* 0x000fe40000000000 */
[----:B------:R-:W0:Y:S01]  /*0d90*/  MUFU.RCP R17, R16 ;  /* 0x0000001000117308 */ /* 0x000e220000001000 */
[----:B------:R-:W-:Y:S01]  /*0da0*/  FADD.FTZ R19, -R16, -RZ ;  /* 0x800000ff10137221 */ /* 0x000fe20000010100 */
[C---:B------:R-:W-:Y:S01]  /*0db0*/  IMAD R0, R7.reuse, -0x800000, R3 ;  /* 0xff80000007007824 */ /* 0x040fe200078e0203 */
[----:B------:R-:W-:-:S05]  /*0dc0*/  IADD3 R10, PT, PT, R7, 0x7f, -R10 ;  /* 0x0000007f070a7810 */ /* 0x000fca0007ffe80a */
[----:B------:R-:W-:Y:S02]  /*0dd0*/  IMAD.IADD R10, R10, 0x1, R9 ;  /* 0x000000010a0a7824 */ /* 0x000fe400078e0209 */
[----:B0-----:R-:W-:-:S04]  /*0de0*/  FFMA R18, R17, R19, 1 ;  /* 0x3f80000011127423 */ /* 0x001fc80000000013 */
[----:B------:R-:W-:-:S04]  /*0df0*/  FFMA R3, R17, R18, R17 ;  /* 0x0000001211037223 */ /* 0x000fc80000000011 */
[----:B------:R-:W-:-:S04]  /*0e00*/  FFMA R18, R0, R3, RZ ;  /* 0x0000000300127223 */ /* 0x000fc800000000ff */
[----:B------:R-:W-:-:S04]  /*0e10*/  FFMA R17, R19, R18, R0 ;  /* 0x0000001213117223 */ /* 0x000fc80000000000 */
[----:B------:R-:W-:-:S04]  /*0e20*/  FFMA R18, R3, R17, R18 ;  /* 0x0000001103127223 */ /* 0x000fc80000000012 */
[----:B------:R-:W-:-:S04]  /*0e30*/  FFMA R19, R19, R18, R0 ;  /* 0x0000001213137223 */ /* 0x000fc80000000000 */
[----:B------:R-:W-:-:S05]  /*0e40*/  FFMA R0, R3, R19, R18 ;  /* 0x0000001303007223 */ /* 0x000fca0000000012 */
[----:B------:R-:W-:-:S04]  /*0e50*/  SHF.R.U32.HI R7, RZ, 0x17, R0 ;  /* 0x00000017ff077819 */ /* 0x000fc80000011600 */
[----:B------:R-:W-:-:S04]  /*0e60*/  LOP3.LUT R7, R7, 0xff, RZ, 0xc0, !PT ;  /* 0x000000ff07077812 */ /* 0x000fc800078ec0ff */
[----:B------:R-:W-:-:S05]  /*0e70*/  IADD3 R17, PT, PT, R7, R10, RZ ;  /* 0x0000000a07117210 */ /* 0x000fca0007ffe0ff */
[----:B------:R-:W-:-:S05]  /*0e80*/  VIADD R7, R17, 0xffffffff ;  /* 0xffffffff11077836 */ /* 0x000fca0000000000 */
[----:B------:R-:W-:-:S13]  /*0e90*/  ISETP.GE.U32.AND P0, PT, R7, 0xfe, PT ;  /* 0x000000fe0700780c */ /* 0x000fda0003f06070 */
[----:B------:R-:W-:Y:S05]  /*0ea0*/  @!P0 BRA `(.L_x_16) ;  /* 0x0000000000808947 */ /* 0x000fea0003800000 */
[----:B------:R-:W-:-:S13]  /*0eb0*/  ISETP.GT.AND P0, PT, R17, 0xfe, PT ;  /* 0x000000fe1100780c */ /* 0x000fda0003f04270 */
[----:B------:R-:W-:Y:S05]  /*0ec0*/  @P0 BRA `(.L_x_17) ;  /* 0x00000000006c0947 */ /* 0x000fea0003800000 */
[----:B------:R-:W-:-:S13]  /*0ed0*/  ISETP.GE.AND P0, PT, R17, 0x1, PT ;  /* 0x000000011100780c */ /* 0x000fda0003f06270 */
[----:B------:R-:W-:Y:S05]  /*0ee0*/  @P0 BRA `(.L_x_18) ;  /* 0x0000000000740947 */ /* 0x000fea0003800000 */
[----:B------:R-:W-:Y:S02]  /*0ef0*/  ISETP.GE.AND P0, PT, R17, -0x18, PT ;  /* 0xffffffe81100780c */ /* 0x000fe40003f06270 */
[----:B------:R-:W-:-:S11]  /*0f00*/  LOP3.LUT R0, R0, 0x80000000, RZ, 0xc0, !PT ;  /* 0x8000000000007812 */ /* 0x000fd600078ec0ff */
[----:B------:R-:W-:Y:S05]  /*0f10*/  @!P0 BRA `(.L_x_18) ;  /* 0x0000000000688947 */ /* 0x000fea0003800000 */
[-CC-:B------:R-:W-:Y:S01]  /*0f20*/  FFMA.RZ R7, R3, R19.reuse, R18.reuse ;  /* 0x0000001303077223 */ /* 0x180fe2000000c012 */
[----:B------:R-:W-:Y:S02]  /*0f30*/  VIADD R16, R17, 0x20 ;  /* 0x0000002011107836 */ /* 0x000fe40000000000 */
[-CC-:B------:R-:W-:Y:S01]  /*0f40*/  FFMA.RM R10, R3, R19.reuse, R18.reuse ;  /* 0x00000013030a7223 */ /* 0x180fe20000004012 */
[----:B------:R-:W-:Y:S02]  /*0f50*/  ISETP.NE.AND P2, PT, R17, RZ, PT ;  /* 0x000000ff1100720c */ /* 0x000fe40003f45270 */
[----:B------:R-:W-:Y:S01]  /*0f60*/  LOP3.LUT R9, R7, 0x7fffff, RZ, 0xc0, !PT ;  /* 0x007fffff07097812 */ /* 0x000fe200078ec0ff */
[----:B------:R-:W-:Y:S01]  /*0f70*/  FFMA.RP R7, R3, R19, R18 ;  /* 0x0000001303077223 */ /* 0x000fe20000008012 */
[----:B------:R-:W-:Y:S01]  /*0f80*/  IMAD.MOV R3, RZ, RZ, -R17 ;  /* 0x000000ffff037224 */ /* 0x000fe200078e0a11 */
[----:B------:R-:W-:Y:S02]  /*0f90*/  ISETP.NE.AND P1, PT, R17, RZ, PT ;  /* 0x000000ff1100720c */ /* 0x000fe40003f25270 */
[----:B------:R-:W-:-:S02]  /*0fa0*/  LOP3.LUT R9, R9, 0x800000, RZ, 0xfc, !PT ;  /* 0x0080000009097812 */ /* 0x000fc400078efcff */
[----:B------:R-:W-:Y:S02]  /*0fb0*/  FSETP.NEU.FTZ.AND P0, PT, R7, R10, PT ;  /* 0x0000000a0700720b */ /* 0x000fe40003f1d000 */
[----:B------:R-:W-:Y:S02]  /*0fc0*/  SHF.L.U32 R16, R9, R16, RZ ;  /* 0x0000001009107219 */ /* 0x000fe400000006ff */
[----:B------:R-:W-:Y:S02]  /*0fd0*/  SEL R10, R3, RZ, P2 ;  /* 0x000000ff030a7207 */ /* 0x000fe40001000000 */
[----:B------:R-:W-:Y:S02]  /*0fe0*/  ISETP.NE.AND P1, PT, R16, RZ, P1 ;  /* 0x000000ff1000720c */ /* 0x000fe40000f25270 */
[----:B------:R-:W-:Y:S02]  /*0ff0*/  SHF.R.U32.HI R10, RZ, R10, R9 ;  /* 0x0000000aff0a7219 */ /* 0x000fe40000011609 */
[----:B------:R-:W-:-:S02]  /*1000*/  PLOP3.LUT P0, PT, P0, P1, PT, 0xf8, 0x8f ;  /* 0x00000000008f781c */ /* 0x000fc40000703f70 */
[----:B------:R-:W-:Y:S02]  /*1010*/  SHF.R.U32.HI R16, RZ, 0x1, R10 ;  /* 0x00000001ff107819 */ /* 0x000fe4000001160a */
[----:B------:R-:W-:-:S04]  /*1020*/  SEL R3, RZ, 0x1, !P0 ;  /* 0x00000001ff037807 */ /* 0x000fc80004000000 */
[----:B------:R-:W-:-:S04]  /*1030*/  LOP3.LUT R3, R3, 0x1, R16, 0xf8, !PT ;  /* 0x0000000103037812 */ /* 0x000fc800078ef810 */
[----:B------:R-:W-:-:S05]  /*1040*/  LOP3.LUT R3, R3, R10, RZ, 0xc0, !PT ;  /* 0x0000000a03037212 */ /* 0x000fca00078ec0ff */
[----:B------:R-:W-:-:S05]  /*1050*/  IMAD.IADD R3, R16, 0x1, R3 ;  /* 0x0000000110037824 */ /* 0x000fca00078e0203 */
[----:B------:R-:W-:Y:S01]  /*1060*/  LOP3.LUT R0, R3, R0, RZ, 0xfc, !PT ;  /* 0x0000000003007212 */ /* 0x000fe200078efcff */
[----:B------:R-:W-:Y:S06]  /*1070*/  BRA `(.L_x_18) ;  /* 0x0000000000107947 */ /* 0x000fec0003800000 */
.L_x_17:
[----:B------:R-:W-:-:S04]  /*1080*/  LOP3.LUT R0, R0, 0x80000000, RZ, 0xc0, !PT ;  /* 0x8000000000007812 */ /* 0x000fc800078ec0ff */
[----:B------:R-:W-:Y:S01]  /*1090*/  LOP3.LUT R0, R0, 0x7f800000, RZ, 0xfc, !PT ;  /* 0x7f80000000007812 */ /* 0x000fe200078efcff */
[----:B------:R-:W-:Y:S06]  /*10a0*/  BRA `(.L_x_18) ;  /* 0x0000000000047947 */ /* 0x000fec0003800000 */
.L_x_16:
[----:B------:R-:W-:-:S07]  /*10b0*/  IMAD R0, R10, 0x800000, R0 ;  /* 0x008000000a007824 */ /* 0x000fce00078e0200 */
.L_x_18:
[----:B------:R-:W-:Y:S05]  /*10c0*/  BSYNC.RECONVERGENT B2 ;  /* 0x0000000000027941 */ /* 0x000fea0003800200 */
.L_x_15:
[----:B------:R-:W-:Y:S05]  /*10d0*/  BRA `(.L_x_19) ;  /* 0x0000000000207947 */ /* 0x000fea0003800000 */
.L_x_14:
[----:B------:R-:W-:-:S04]  /*10e0*/  LOP3.LUT R0, R7, 0x80000000, R3, 0x48, !PT ;  /* 0x8000000007007812 */ /* 0x000fc800078e4803 */
[----:B------:R-:W-:Y:S01]  /*10f0*/  LOP3.LUT R0, R0, 0x7f800000, RZ, 0xfc, !PT ;  /* 0x7f80000000007812 */ /* 0x000fe200078efcff */
[----:B------:R-:W-:Y:S06]  /*1100*/  BRA `(.L_x_19) ;  /* 0x0000000000147947 */ /* 0x000fec0003800000 */
.L_x_13:
[----:B------:R-:W-:Y:S01]  /*1110*/  LOP3.LUT R0, R7, 0x80000000, R3, 0x48, !PT ;  /* 0x8000000007007812 */ /* 0x000fe200078e4803 */
[----:B------:R-:W-:Y:S06]  /*1120*/  BRA `(.L_x_19) ;  /* 0x00000000000c7947 */ /* 0x000fec0003800000 */
.L_x_12:
[----:B------:R-:W0:Y:S01]  /*1130*/  MUFU.RSQ R0, -QNAN ;  /* 0xffc0000000007908 */ /* 0x000e220000001400 */
[----:B------:R-:W-:Y:S05]  /*1140*/  BRA `(.L_x_19) ;  /* 0x0000000000047947 */ /* 0x000fea0003800000 */
.L_x_11:
[----:B------:R-:W-:-:S07]  /*1150*/  FADD.FTZ R0, R3, R0 ;  /* 0x0000000003007221 */ /* 0x000fce0000010000 */
.L_x_19:
[----:B------:R-:W-:Y:S05]  /*1160*/  BSYNC.RECONVERGENT B1 ;  /* 0x0000000000017941 */ /* 0x000fea0003800200 */
.L_x_9:
[----:B------:R-:W-:-:S04]  /*1170*/  IMAD.MOV.U32 R9, RZ, RZ, 0x0 ;  /* 0x00000000ff097424 */ /* 0x000fc800078e00ff */
[----:B0-----:R-:W-:Y:S05]  /*1180*/  RET.REL.NODEC R8 `(_Z13computeKernelffiiffffPf) ;  /* 0xffffffec089c7950 */ /* 0x001fea0003c3ffff */
.L_x_20:
[----:B------:R-:W-:-:S00]  /*1190*/  BRA `(.L_x_20) ;  /* 0xfffffffc00fc7947 */ /* 0x000fc0000383ffff */
[----:B------:R-:W-:-:S00]  /*11a0*/  NOP ;  /* 0x0000000000007918 */ /* 0x000fc00000000000 */
        /* <DEDUP_REMOVED lines=13> */
.L_x_21:


//--------------------- .nv.global.init           --------------------------
	.section	.nv.global.init,"aw",@progbits
	.align	4
.nv.global.init:
	.type		__cudart_i2opi_f,@object
	.size		__cudart_i2opi_f,(.L_0 - __cudart_i2opi_f)
__cudart_i2opi_f:
        /*0000*/ 	.byte	0x41, 0x90, 0x43, 0x3c, 0x99, 0x95, 0x62, 0xdb, 0xc0, 0xdd, 0x34, 0xf5, 0xd1, 0x57, 0x27, 0xfc
        /*0010*/ 	.byte	0x29, 0x15, 0x44, 0x4e, 0x6e, 0x83, 0xf9, 0xa2
.L_0:


//--------------------- .nv.shared.reserved.0     --------------------------
	.section	.nv.shared.reserved.0,"aw",@nobits
	.weak		__nv_reservedSMEM_offset_0_alias
	.size		__nv_reservedSMEM_offset_0_alias, 0, 64
	.other		__nv_reservedSMEM_offset_0_alias,@"STO_CUDA_RESERVED_SHARED STV_DEFAULT"
__nv_reservedSMEM_offset_0_alias:
	.zero		0
	.zero		64


//--------------------- .nv.constant0._Z13computeKernelffiiffffPf --------------------------
	.section	.nv.constant0._Z13computeKernelffiiffffPf,"a",@progbits
	.sectionflags	@""
	.align	4
.nv.constant0._Z13computeKernelffiiffffPf:
	.zero		936


//--------------------- SYMBOLS --------------------------

	.type		.nv.reservedSmem.offset0,@object
	.size		.nv.reservedSmem.offset0,0x4
